//
// Generated by NVIDIA NVVM Compiler
//
// Compiler Build ID: CL-36424714
// Cuda compilation tools, release 13.0, V13.0.88
// Based on NVVM 20.0.0
//

.version 9.0
.target sm_100
.address_size 64

	// .globl	_Z9knn_slaveP5ImageS0_Pi

.visible .entry _Z9knn_slaveP5ImageS0_Pi(
	.param .u64 .ptr .align 1 _Z9knn_slaveP5ImageS0_Pi_param_0,
	.param .u64 .ptr .align 1 _Z9knn_slaveP5ImageS0_Pi_param_1,
	.param .u64 .ptr .align 1 _Z9knn_slaveP5ImageS0_Pi_param_2
)
{
	.local .align 16 .b8 	__local_depot0[1216];
	.reg .b64 	%SP;
	.reg .b64 	%SPL;
	.reg .pred 	%p<48>;
	.reg .b16 	%rs<11>;
	.reg .b32 	%r<120>;
	.reg .b64 	%rd<61>;
	.reg .b64 	%fd<181>;

	mov.u64 	%SPL, __local_depot0;
	ld.param.u64 	%rd23, [_Z9knn_slaveP5ImageS0_Pi_param_0];
	cvta.to.global.u64 	%rd1, %rd23;
	add.u64 	%rd2, %SPL, 0;
	add.u64 	%rd3, %SPL, 800;
	mov.u32 	%r24, %tid.x;
	mov.u32 	%r25, %ctaid.x;
	mov.u32 	%r26, %ntid.x;
	mad.lo.s32 	%r27, %r25, %r26, %r24;
	mul.lo.s32 	%r111, %r27, 15;
	add.s32 	%r28, %r111, 15;
	setp.eq.s32 	%p1, %r27, 31;
	selp.b32 	%r2, 500, %r28, %p1;
	setp.ge.s32 	%p2, %r111, %r2;
	@%p2 bra 	$L__BB0_81;
	add.u64 	%rd4, %SPL, 1200;
$L__BB0_2:
	ld.param.u64 	%rd57, [_Z9knn_slaveP5ImageS0_Pi_param_1];
	cvta.to.global.u64 	%rd27, %rd57;
	mul.wide.s32 	%rd28, %r111, 16;
	add.s64 	%rd29, %rd27, %rd28;
	ld.global.u64 	%rd30, [%rd29];
	cvta.to.global.u64 	%rd31, %rd30;
	add.s64 	%rd5, %rd31, 64;
	mov.b32 	%r112, 0;
$L__BB0_3:
	mul.wide.u32 	%rd32, %r112, 16;
	add.s64 	%rd33, %rd1, %rd32;
	ld.global.u64 	%rd34, [%rd33];
	cvta.to.global.u64 	%rd35, %rd34;
	add.s64 	%rd60, %rd35, 64;
	mov.f64 	%fd155, 0d0000000000000000;
	mov.b32 	%r113, 0;
	mov.u64 	%rd59, %rd5;
$L__BB0_4:
	ld.global.f64 	%fd91, [%rd60+-64];
	ld.global.f64 	%fd92, [%rd59+-64];
	sub.f64 	%fd93, %fd91, %fd92;
	fma.rn.f64 	%fd94, %fd93, %fd93, %fd155;
	ld.global.f64 	%fd95, [%rd60+-56];
	ld.global.f64 	%fd96, [%rd59+-56];
	sub.f64 	%fd97, %fd95, %fd96;
	fma.rn.f64 	%fd98, %fd97, %fd97, %fd94;
	ld.global.f64 	%fd99, [%rd60+-48];
	ld.global.f64 	%fd100, [%rd59+-48];
	sub.f64 	%fd101, %fd99, %fd100;
	fma.rn.f64 	%fd102, %fd101, %fd101, %fd98;
	ld.global.f64 	%fd103, [%rd60+-40];
	ld.global.f64 	%fd104, [%rd59+-40];
	sub.f64 	%fd105, %fd103, %fd104;
	fma.rn.f64 	%fd106, %fd105, %fd105, %fd102;
	ld.global.f64 	%fd107, [%rd60+-32];
	ld.global.f64 	%fd108, [%rd59+-32];
	sub.f64 	%fd109, %fd107, %fd108;
	fma.rn.f64 	%fd110, %fd109, %fd109, %fd106;
	ld.global.f64 	%fd111, [%rd60+-24];
	ld.global.f64 	%fd112, [%rd59+-24];
	sub.f64 	%fd113, %fd111, %fd112;
	fma.rn.f64 	%fd114, %fd113, %fd113, %fd110;
	ld.global.f64 	%fd115, [%rd60+-16];
	ld.global.f64 	%fd116, [%rd59+-16];
	sub.f64 	%fd117, %fd115, %fd116;
	fma.rn.f64 	%fd118, %fd117, %fd117, %fd114;
	ld.global.f64 	%fd119, [%rd60+-8];
	ld.global.f64 	%fd120, [%rd59+-8];
	sub.f64 	%fd121, %fd119, %fd120;
	fma.rn.f64 	%fd122, %fd121, %fd121, %fd118;
	ld.global.f64 	%fd123, [%rd60];
	ld.global.f64 	%fd124, [%rd59];
	sub.f64 	%fd125, %fd123, %fd124;
	fma.rn.f64 	%fd126, %fd125, %fd125, %fd122;
	ld.global.f64 	%fd127, [%rd60+8];
	ld.global.f64 	%fd128, [%rd59+8];
	sub.f64 	%fd129, %fd127, %fd128;
	fma.rn.f64 	%fd130, %fd129, %fd129, %fd126;
	ld.global.f64 	%fd131, [%rd60+16];
	ld.global.f64 	%fd132, [%rd59+16];
	sub.f64 	%fd133, %fd131, %fd132;
	fma.rn.f64 	%fd134, %fd133, %fd133, %fd130;
	ld.global.f64 	%fd135, [%rd60+24];
	ld.global.f64 	%fd136, [%rd59+24];
	sub.f64 	%fd137, %fd135, %fd136;
	fma.rn.f64 	%fd138, %fd137, %fd137, %fd134;
	ld.global.f64 	%fd139, [%rd60+32];
	ld.global.f64 	%fd140, [%rd59+32];
	sub.f64 	%fd141, %fd139, %fd140;
	fma.rn.f64 	%fd142, %fd141, %fd141, %fd138;
	ld.global.f64 	%fd143, [%rd60+40];
	ld.global.f64 	%fd144, [%rd59+40];
	sub.f64 	%fd145, %fd143, %fd144;
	fma.rn.f64 	%fd146, %fd145, %fd145, %fd142;
	ld.global.f64 	%fd147, [%rd60+48];
	ld.global.f64 	%fd148, [%rd59+48];
	sub.f64 	%fd149, %fd147, %fd148;
	fma.rn.f64 	%fd150, %fd149, %fd149, %fd146;
	ld.global.f64 	%fd151, [%rd60+56];
	ld.global.f64 	%fd152, [%rd59+56];
	sub.f64 	%fd153, %fd151, %fd152;
	fma.rn.f64 	%fd155, %fd153, %fd153, %fd150;
	add.s32 	%r113, %r113, 16;
	add.s64 	%rd60, %rd60, 128;
	add.s64 	%rd59, %rd59, 128;
	setp.ne.s32 	%p3, %r113, 4096;
	@%p3 bra 	$L__BB0_4;
	sqrt.rn.f64 	%fd154, %fd155;
	mul.wide.u32 	%rd36, %r112, 8;
	add.s64 	%rd37, %rd2, %rd36;
	st.local.f64 	[%rd37], %fd154;
	mul.wide.u32 	%rd38, %r112, 4;
	add.s64 	%rd39, %rd3, %rd38;
	st.local.u32 	[%rd39], %r112;
	add.s32 	%r112, %r112, 1;
	setp.ne.s32 	%p4, %r112, 100;
	@%p4 bra 	$L__BB0_3;
	mov.b32 	%r114, 0;
	mov.b16 	%rs9, 0;
	mov.u16 	%rs10, %rs9;
$L__BB0_7:
	sub.s32 	%r9, 99, %r114;
	mul.wide.u32 	%rd40, %r114, 8;
	add.s64 	%rd11, %rd2, %rd40;
	mul.wide.u32 	%rd41, %r114, 4;
	add.s64 	%rd12, %rd3, %rd41;
	add.s32 	%r32, %r114, -84;
	setp.lt.u32 	%p5, %r32, 15;
	mov.u32 	%r117, %r114;
	@%p5 bra 	$L__BB0_42;
	and.b32  	%r10, %r9, -16;
	mov.b32 	%r116, 0;
	mov.u32 	%r117, %r114;
$L__BB0_9:
	.pragma "nounroll";
	mul.wide.u32 	%rd42, %r117, 8;
	add.s64 	%rd13, %rd2, %rd42;
	ld.local.f64 	%fd3, [%rd13+8];
	ld.local.f64 	%fd157, [%rd11];
	setp.geu.f64 	%p6, %fd3, %fd157;
	mul.wide.u32 	%rd43, %r117, 4;
	add.s64 	%rd14, %rd3, %rd43;
	@%p6 bra 	$L__BB0_11;
	ld.local.u32 	%r34, [%rd12];
	st.local.f64 	[%rd11], %fd3;
	ld.local.u32 	%r35, [%rd14+4];
	st.local.u32 	[%rd12], %r35;
	st.local.f64 	[%rd13+8], %fd157;
	st.local.u32 	[%rd14+4], %r34;
	ld.local.f64 	%fd157, [%rd11];
$L__BB0_11:
	ld.local.f64 	%fd7, [%rd13+16];
	setp.geu.f64 	%p7, %fd7, %fd157;
	@%p7 bra 	$L__BB0_13;
	ld.local.u32 	%r36, [%rd12];
	st.local.f64 	[%rd11], %fd7;
	ld.local.u32 	%r37, [%rd14+8];
	st.local.u32 	[%rd12], %r37;
	st.local.f64 	[%rd13+16], %fd157;
	st.local.u32 	[%rd14+8], %r36;
	ld.local.f64 	%fd157, [%rd11];
$L__BB0_13:
	ld.local.f64 	%fd10, [%rd13+24];
	setp.geu.f64 	%p8, %fd10, %fd157;
	@%p8 bra 	$L__BB0_15;
	ld.local.u32 	%r38, [%rd12];
	st.local.f64 	[%rd11], %fd10;
	ld.local.u32 	%r39, [%rd14+12];
	st.local.u32 	[%rd12], %r39;
	st.local.f64 	[%rd13+24], %fd157;
	st.local.u32 	[%rd14+12], %r38;
	ld.local.f64 	%fd157, [%rd11];
$L__BB0_15:
	ld.local.f64 	%fd13, [%rd13+32];
	setp.geu.f64 	%p9, %fd13, %fd157;
	@%p9 bra 	$L__BB0_17;
	ld.local.u32 	%r40, [%rd12];
	st.local.f64 	[%rd11], %fd13;
	ld.local.u32 	%r41, [%rd14+16];
	st.local.u32 	[%rd12], %r41;
	st.local.f64 	[%rd13+32], %fd157;
	st.local.u32 	[%rd14+16], %r40;
	ld.local.f64 	%fd157, [%rd11];
$L__BB0_17:
	ld.local.f64 	%fd16, [%rd13+40];
	setp.geu.f64 	%p10, %fd16, %fd157;
	@%p10 bra 	$L__BB0_19;
	ld.local.u32 	%r42, [%rd12];
	st.local.f64 	[%rd11], %fd16;
	ld.local.u32 	%r43, [%rd14+20];
	st.local.u32 	[%rd12], %r43;
	st.local.f64 	[%rd13+40], %fd157;
	st.local.u32 	[%rd14+20], %r42;
	ld.local.f64 	%fd157, [%rd11];
$L__BB0_19:
	ld.local.f64 	%fd19, [%rd13+48];
	setp.geu.f64 	%p11, %fd19, %fd157;
	@%p11 bra 	$L__BB0_21;
	ld.local.u32 	%r44, [%rd12];
	st.local.f64 	[%rd11], %fd19;
	ld.local.u32 	%r45, [%rd14+24];
	st.local.u32 	[%rd12], %r45;
	st.local.f64 	[%rd13+48], %fd157;
	st.local.u32 	[%rd14+24], %r44;
	ld.local.f64 	%fd157, [%rd11];
$L__BB0_21:
	ld.local.f64 	%fd22, [%rd13+56];
	setp.geu.f64 	%p12, %fd22, %fd157;
	@%p12 bra 	$L__BB0_23;
	ld.local.u32 	%r46, [%rd12];
	st.local.f64 	[%rd11], %fd22;
	ld.local.u32 	%r47, [%rd14+28];
	st.local.u32 	[%rd12], %r47;
	st.local.f64 	[%rd13+56], %fd157;
	st.local.u32 	[%rd14+28], %r46;
	ld.local.f64 	%fd157, [%rd11];
$L__BB0_23:
	ld.local.f64 	%fd25, [%rd13+64];
	setp.geu.f64 	%p13, %fd25, %fd157;
	@%p13 bra 	$L__BB0_25;
	ld.local.u32 	%r48, [%rd12];
	st.local.f64 	[%rd11], %fd25;
	ld.local.u32 	%r49, [%rd14+32];
	st.local.u32 	[%rd12], %r49;
	st.local.f64 	[%rd13+64], %fd157;
	st.local.u32 	[%rd14+32], %r48;
	ld.local.f64 	%fd157, [%rd11];
$L__BB0_25:
	ld.local.f64 	%fd28, [%rd13+72];
	setp.geu.f64 	%p14, %fd28, %fd157;
	@%p14 bra 	$L__BB0_27;
	ld.local.u32 	%r50, [%rd12];
	st.local.f64 	[%rd11], %fd28;
	ld.local.u32 	%r51, [%rd14+36];
	st.local.u32 	[%rd12], %r51;
	st.local.f64 	[%rd13+72], %fd157;
	st.local.u32 	[%rd14+36], %r50;
	ld.local.f64 	%fd157, [%rd11];
$L__BB0_27:
	ld.local.f64 	%fd31, [%rd13+80];
	setp.geu.f64 	%p15, %fd31, %fd157;
	@%p15 bra 	$L__BB0_29;
	ld.local.u32 	%r52, [%rd12];
	st.local.f64 	[%rd11], %fd31;
	ld.local.u32 	%r53, [%rd14+40];
	st.local.u32 	[%rd12], %r53;
	st.local.f64 	[%rd13+80], %fd157;
	st.local.u32 	[%rd14+40], %r52;
	ld.local.f64 	%fd157, [%rd11];
$L__BB0_29:
	ld.local.f64 	%fd34, [%rd13+88];
	setp.geu.f64 	%p16, %fd34, %fd157;
	@%p16 bra 	$L__BB0_31;
	ld.local.u32 	%r54, [%rd12];
	st.local.f64 	[%rd11], %fd34;
	ld.local.u32 	%r55, [%rd14+44];
	st.local.u32 	[%rd12], %r55;
	st.local.f64 	[%rd13+88], %fd157;
	st.local.u32 	[%rd14+44], %r54;
	ld.local.f64 	%fd157, [%rd11];
$L__BB0_31:
	ld.local.f64 	%fd37, [%rd13+96];
	setp.geu.f64 	%p17, %fd37, %fd157;
	@%p17 bra 	$L__BB0_33;
	ld.local.u32 	%r56, [%rd12];
	st.local.f64 	[%rd11], %fd37;
	ld.local.u32 	%r57, [%rd14+48];
	st.local.u32 	[%rd12], %r57;
	st.local.f64 	[%rd13+96], %fd157;
	st.local.u32 	[%rd14+48], %r56;
	ld.local.f64 	%fd157, [%rd11];
$L__BB0_33:
	ld.local.f64 	%fd40, [%rd13+104];
	setp.geu.f64 	%p18, %fd40, %fd157;
	@%p18 bra 	$L__BB0_35;
	ld.local.u32 	%r58, [%rd12];
	st.local.f64 	[%rd11], %fd40;
	ld.local.u32 	%r59, [%rd14+52];
	st.local.u32 	[%rd12], %r59;
	st.local.f64 	[%rd13+104], %fd157;
	st.local.u32 	[%rd14+52], %r58;
	ld.local.f64 	%fd157, [%rd11];
$L__BB0_35:
	ld.local.f64 	%fd43, [%rd13+112];
	setp.geu.f64 	%p19, %fd43, %fd157;
	@%p19 bra 	$L__BB0_37;
	ld.local.u32 	%r60, [%rd12];
	st.local.f64 	[%rd11], %fd43;
	ld.local.u32 	%r61, [%rd14+56];
	st.local.u32 	[%rd12], %r61;
	st.local.f64 	[%rd13+112], %fd157;
	st.local.u32 	[%rd14+56], %r60;
	ld.local.f64 	%fd157, [%rd11];
$L__BB0_37:
	ld.local.f64 	%fd46, [%rd13+120];
	setp.geu.f64 	%p20, %fd46, %fd157;
	@%p20 bra 	$L__BB0_39;
	ld.local.u32 	%r62, [%rd12];
	st.local.f64 	[%rd11], %fd46;
	ld.local.u32 	%r63, [%rd14+60];
	st.local.u32 	[%rd12], %r63;
	st.local.f64 	[%rd13+120], %fd157;
	st.local.u32 	[%rd14+60], %r62;
	ld.local.f64 	%fd157, [%rd11];
$L__BB0_39:
	add.s32 	%r117, %r117, 16;
	ld.local.f64 	%fd49, [%rd13+128];
	setp.geu.f64 	%p21, %fd49, %fd157;
	@%p21 bra 	$L__BB0_41;
	ld.local.u32 	%r64, [%rd12];
	st.local.f64 	[%rd11], %fd49;
	ld.local.u32 	%r65, [%rd14+64];
	st.local.u32 	[%rd12], %r65;
	st.local.f64 	[%rd13+128], %fd157;
	st.local.u32 	[%rd14+64], %r64;
$L__BB0_41:
	add.s32 	%r116, %r116, 16;
	setp.ne.s32 	%p22, %r116, %r10;
	@%p22 bra 	$L__BB0_9;
$L__BB0_42:
	and.b32  	%r66, %r9, 15;
	setp.eq.s32 	%p23, %r66, 0;
	@%p23 bra 	$L__BB0_79;
	sub.s16 	%rs7, 3, %rs10;
	cvt.u32.u16 	%r67, %rs7;
	and.b32  	%r16, %r67, 15;
	add.s32 	%r68, %r16, -1;
	setp.lt.u32 	%p24, %r68, 7;
	@%p24 bra 	$L__BB0_60;
	mul.wide.u32 	%rd44, %r117, 8;
	add.s64 	%rd15, %rd2, %rd44;
	ld.local.f64 	%fd50, [%rd15+8];
	ld.local.f64 	%fd172, [%rd11];
	setp.geu.f64 	%p25, %fd50, %fd172;
	mul.wide.u32 	%rd45, %r117, 4;
	add.s64 	%rd16, %rd3, %rd45;
	@%p25 bra 	$L__BB0_46;
	ld.local.u32 	%r69, [%rd12];
	st.local.f64 	[%rd11], %fd50;
	ld.local.u32 	%r70, [%rd16+4];
	st.local.u32 	[%rd12], %r70;
	st.local.f64 	[%rd15+8], %fd172;
	st.local.u32 	[%rd16+4], %r69;
	ld.local.f64 	%fd172, [%rd11];
$L__BB0_46:
	ld.local.f64 	%fd54, [%rd15+16];
	setp.geu.f64 	%p26, %fd54, %fd172;
	@%p26 bra 	$L__BB0_48;
	ld.local.u32 	%r71, [%rd12];
	st.local.f64 	[%rd11], %fd54;
	ld.local.u32 	%r72, [%rd16+8];
	st.local.u32 	[%rd12], %r72;
	st.local.f64 	[%rd15+16], %fd172;
	st.local.u32 	[%rd16+8], %r71;
	ld.local.f64 	%fd172, [%rd11];
$L__BB0_48:
	ld.local.f64 	%fd57, [%rd15+24];
	setp.geu.f64 	%p27, %fd57, %fd172;
	@%p27 bra 	$L__BB0_50;
	ld.local.u32 	%r73, [%rd12];
	st.local.f64 	[%rd11], %fd57;
	ld.local.u32 	%r74, [%rd16+12];
	st.local.u32 	[%rd12], %r74;
	st.local.f64 	[%rd15+24], %fd172;
	st.local.u32 	[%rd16+12], %r73;
	ld.local.f64 	%fd172, [%rd11];
$L__BB0_50:
	ld.local.f64 	%fd60, [%rd15+32];
	setp.geu.f64 	%p28, %fd60, %fd172;
	@%p28 bra 	$L__BB0_52;
	ld.local.u32 	%r75, [%rd12];
	st.local.f64 	[%rd11], %fd60;
	ld.local.u32 	%r76, [%rd16+16];
	st.local.u32 	[%rd12], %r76;
	st.local.f64 	[%rd15+32], %fd172;
	st.local.u32 	[%rd16+16], %r75;
	ld.local.f64 	%fd172, [%rd11];
$L__BB0_52:
	ld.local.f64 	%fd63, [%rd15+40];
	setp.geu.f64 	%p29, %fd63, %fd172;
	@%p29 bra 	$L__BB0_54;
	ld.local.u32 	%r77, [%rd12];
	st.local.f64 	[%rd11], %fd63;
	ld.local.u32 	%r78, [%rd16+20];
	st.local.u32 	[%rd12], %r78;
	st.local.f64 	[%rd15+40], %fd172;
	st.local.u32 	[%rd16+20], %r77;
	ld.local.f64 	%fd172, [%rd11];
$L__BB0_54:
	ld.local.f64 	%fd66, [%rd15+48];
	setp.geu.f64 	%p30, %fd66, %fd172;
	@%p30 bra 	$L__BB0_56;
	ld.local.u32 	%r79, [%rd12];
	st.local.f64 	[%rd11], %fd66;
	ld.local.u32 	%r80, [%rd16+24];
	st.local.u32 	[%rd12], %r80;
	st.local.f64 	[%rd15+48], %fd172;
	st.local.u32 	[%rd16+24], %r79;
	ld.local.f64 	%fd172, [%rd11];
$L__BB0_56:
	ld.local.f64 	%fd69, [%rd15+56];
	setp.geu.f64 	%p31, %fd69, %fd172;
	@%p31 bra 	$L__BB0_58;
	ld.local.u32 	%r81, [%rd12];
	st.local.f64 	[%rd11], %fd69;
	ld.local.u32 	%r82, [%rd16+28];
	st.local.u32 	[%rd12], %r82;
	st.local.f64 	[%rd15+56], %fd172;
	st.local.u32 	[%rd16+28], %r81;
	ld.local.f64 	%fd172, [%rd11];
$L__BB0_58:
	add.s32 	%r117, %r117, 8;
	ld.local.f64 	%fd72, [%rd15+64];
	setp.geu.f64 	%p32, %fd72, %fd172;
	@%p32 bra 	$L__BB0_60;
	ld.local.u32 	%r83, [%rd12];
	st.local.f64 	[%rd11], %fd72;
	ld.local.u32 	%r84, [%rd16+32];
	st.local.u32 	[%rd12], %r84;
	st.local.f64 	[%rd15+64], %fd172;
	st.local.u32 	[%rd16+32], %r83;
$L__BB0_60:
	and.b32  	%r85, %r16, 7;
	setp.eq.s32 	%p33, %r85, 0;
	@%p33 bra 	$L__BB0_79;
	xor.b16  	%rs8, %rs9, 3;
	cvt.u32.u16 	%r86, %rs8;
	and.b32  	%r87, %r86, 7;
	and.b32  	%r19, %r86, 3;
	add.s32 	%r88, %r87, -1;
	setp.lt.u32 	%p34, %r88, 3;
	@%p34 bra 	$L__BB0_70;
	mul.wide.u32 	%rd46, %r117, 8;
	add.s64 	%rd17, %rd2, %rd46;
	ld.local.f64 	%fd73, [%rd17+8];
	ld.local.f64 	%fd179, [%rd11];
	setp.geu.f64 	%p35, %fd73, %fd179;
	mul.wide.u32 	%rd47, %r117, 4;
	add.s64 	%rd18, %rd3, %rd47;
	@%p35 bra 	$L__BB0_64;
	ld.local.u32 	%r89, [%rd12];
	st.local.f64 	[%rd11], %fd73;
	ld.local.u32 	%r90, [%rd18+4];
	st.local.u32 	[%rd12], %r90;
	st.local.f64 	[%rd17+8], %fd179;
	st.local.u32 	[%rd18+4], %r89;
	ld.local.f64 	%fd179, [%rd11];
$L__BB0_64:
	ld.local.f64 	%fd77, [%rd17+16];
	setp.geu.f64 	%p36, %fd77, %fd179;
	@%p36 bra 	$L__BB0_66;
	ld.local.u32 	%r91, [%rd12];
	st.local.f64 	[%rd11], %fd77;
	ld.local.u32 	%r92, [%rd18+8];
	st.local.u32 	[%rd12], %r92;
	st.local.f64 	[%rd17+16], %fd179;
	st.local.u32 	[%rd18+8], %r91;
	ld.local.f64 	%fd179, [%rd11];
$L__BB0_66:
	ld.local.f64 	%fd80, [%rd17+24];
	setp.geu.f64 	%p37, %fd80, %fd179;
	@%p37 bra 	$L__BB0_68;
	ld.local.u32 	%r93, [%rd12];
	st.local.f64 	[%rd11], %fd80;
	ld.local.u32 	%r94, [%rd18+12];
	st.local.u32 	[%rd12], %r94;
	st.local.f64 	[%rd17+24], %fd179;
	st.local.u32 	[%rd18+12], %r93;
	ld.local.f64 	%fd179, [%rd11];
$L__BB0_68:
	add.s32 	%r117, %r117, 4;
	ld.local.f64 	%fd83, [%rd17+32];
	setp.geu.f64 	%p38, %fd83, %fd179;
	@%p38 bra 	$L__BB0_70;
	ld.local.u32 	%r95, [%rd12];
	st.local.f64 	[%rd11], %fd83;
	ld.local.u32 	%r96, [%rd18+16];
	st.local.u32 	[%rd12], %r96;
	st.local.f64 	[%rd17+32], %fd179;
	st.local.u32 	[%rd18+16], %r95;
$L__BB0_70:
	setp.eq.s32 	%p39, %r19, 0;
	@%p39 bra 	$L__BB0_79;
	mul.wide.u32 	%rd48, %r117, 8;
	add.s64 	%rd19, %rd2, %rd48;
	ld.local.f64 	%fd84, [%rd19+8];
	ld.local.f64 	%fd85, [%rd11];
	setp.geu.f64 	%p40, %fd84, %fd85;
	mul.wide.u32 	%rd49, %r117, 4;
	add.s64 	%rd20, %rd3, %rd49;
	@%p40 bra 	$L__BB0_73;
	ld.local.u32 	%r97, [%rd12];
	st.local.f64 	[%rd11], %fd84;
	ld.local.u32 	%r98, [%rd20+4];
	st.local.u32 	[%rd12], %r98;
	st.local.f64 	[%rd19+8], %fd85;
	st.local.u32 	[%rd20+4], %r97;
$L__BB0_73:
	setp.eq.s32 	%p41, %r19, 1;
	@%p41 bra 	$L__BB0_79;
	ld.local.f64 	%fd86, [%rd19+16];
	ld.local.f64 	%fd87, [%rd11];
	setp.geu.f64 	%p42, %fd86, %fd87;
	@%p42 bra 	$L__BB0_76;
	ld.local.u32 	%r99, [%rd12];
	st.local.f64 	[%rd11], %fd86;
	ld.local.u32 	%r100, [%rd20+8];
	st.local.u32 	[%rd12], %r100;
	st.local.f64 	[%rd19+16], %fd87;
	st.local.u32 	[%rd20+8], %r99;
$L__BB0_76:
	setp.eq.s32 	%p43, %r19, 2;
	@%p43 bra 	$L__BB0_79;
	ld.local.f64 	%fd88, [%rd19+24];
	ld.local.f64 	%fd89, [%rd11];
	setp.geu.f64 	%p44, %fd88, %fd89;
	@%p44 bra 	$L__BB0_79;
	ld.local.u32 	%r101, [%rd12];
	st.local.f64 	[%rd11], %fd88;
	ld.local.u32 	%r102, [%rd20+12];
	st.local.u32 	[%rd12], %r102;
	st.local.f64 	[%rd19+24], %fd89;
	st.local.u32 	[%rd20+12], %r101;
$L__BB0_79:
	add.s32 	%r114, %r114, 1;
	setp.ne.s32 	%p45, %r114, 99;
	add.s16 	%rs10, %rs10, 1;
	add.s16 	%rs9, %rs9, 1;
	@%p45 bra 	$L__BB0_7;
	ld.param.u64 	%rd58, [_Z9knn_slaveP5ImageS0_Pi_param_2];
	mov.b32 	%r103, 0;
	st.local.v2.u32 	[%rd4], {%r103, %r103};
	ld.local.u32 	%r104, [%rd3];
	mul.wide.s32 	%rd50, %r104, 16;
	add.s64 	%rd51, %rd1, %rd50;
	ld.global.u32 	%r105, [%rd51+8];
	mul.wide.s32 	%rd52, %r105, 4;
	add.s64 	%rd53, %rd4, %rd52;
	ld.local.u32 	%r106, [%rd53];
	add.s32 	%r107, %r106, 1;
	st.local.u32 	[%rd53], %r107;
	ld.local.v2.u32 	{%r108, %r109}, [%rd4];
	setp.le.s32 	%p46, %r108, %r109;
	selp.u32 	%r110, 1, 0, %p46;
	cvta.to.global.u64 	%rd54, %rd58;
	mul.wide.s32 	%rd55, %r111, 4;
	add.s64 	%rd56, %rd54, %rd55;
	st.global.u32 	[%rd56], %r110;
	add.s32 	%r111, %r111, 1;
	setp.ne.s32 	%p47, %r111, %r2;
	@%p47 bra 	$L__BB0_2;
$L__BB0_81:
	ret;

}


// ===== COMPILED SASS (sm_100) =====

	.target	sm_100

	.elftype	@"ET_EXEC"


//--------------------- .note.nv.tkinfo           --------------------------
	.section	.note.nv.tkinfo,"",@"SHT_NOTE"
	.sectionflags	@"SHF_NOTE_NV_TKINFO"
	.tkinfo
        /*0018*/ 	.word	0x00000002
        /*0030*/ 	.string	""
        /*0030*/ 	.string	"ptxas"
        /*0030*/ 	.string	"Cuda compilation tools, release 13.0, V13.0.88"
        /*0030*/ 	.string	"Build cuda_13.0.r13.0/compiler.36424714_0"
        /*0030*/ 	.string	"-arch sm_100 -m 64 "



//--------------------- .note.nv.cuinfo           --------------------------
	.section	.note.nv.cuinfo,"",@"SHT_NOTE"
	.sectionflags	@"SHF_NOTE_NV_CUINFO"
        /*0018*/ 	.short	0x0002
        /*001a*/ 	.short	0x0064
        /*001c*/ 	.short	0x0082
	.zero		2


//--------------------- .nv.info                  --------------------------
	.section	.nv.info,"",@"SHT_CUDA_INFO"
	.align	4


	//----- nvinfo : EIATTR_REGCOUNT
	.align		4
        /*0000*/ 	.byte	0x04, 0x2f
        /*0002*/ 	.short	(.L_1 - .L_0)
	.align		4
.L_0:
        /*0004*/ 	.word	index@(_Z9knn_slaveP5ImageS0_Pi)
        /*0008*/ 	.word	0x0000001c


	//----- nvinfo : EIATTR_FRAME_SIZE
	.align		4
.L_1:
        /*000c*/ 	.byte	0x04, 0x11
        /*000e*/ 	.short	(.L_3 - .L_2)
	.align		4
.L_2:
        /*0010*/ 	.word	index@($__internal_0_$__cuda_sm20_dsqrt_rn_f64_mediumpath_v1)
        /*0014*/ 	.word	0x000004c0


	//----- nvinfo : EIATTR_FRAME_SIZE
	.align		4
.L_3:
        /*0018*/ 	.byte	0x04, 0x11
        /*001a*/ 	.short	(.L_5 - .L_4)
	.align		4
.L_4:
        /*001c*/ 	.word	index@(_Z9knn_slaveP5ImageS0_Pi)
        /*0020*/ 	.word	0x000004c0


	//----- nvinfo : EIATTR_MIN_STACK_SIZE
	.align		4
.L_5:
        /*0024*/ 	.byte	0x04, 0x12
        /*0026*/ 	.short	(.L_7 - .L_6)
	.align		4
.L_6:
        /*0028*/ 	.word	index@(_Z9knn_slaveP5ImageS0_Pi)
        /*002c*/ 	.word	0x000004c0
.L_7:


//--------------------- .nv.compat                --------------------------
	.section	.nv.compat,"",@"SHT_CUDA_COMPAT_INFO"
	.align	4
        /*0000*/ 	.byte	0x02, 0x09, 0x00, 0x00, 0x02, 0x02, 0x01, 0x00, 0x02, 0x05, 0x05, 0x00, 0x03, 0x07, 0x01, 0x01
        /*0010*/ 	.byte	0x02, 0x03, 0x00, 0x00, 0x02, 0x06, 0x01, 0x00, 0x04, 0x0b, 0x08, 0x00, 0x01, 0x00, 0x00, 0x00
        /*0020*/ 	.byte	0x00, 0x00, 0x00, 0x00


//--------------------- .nv.info._Z9knn_slaveP5ImageS0_Pi --------------------------
	.section	.nv.info._Z9knn_slaveP5ImageS0_Pi,"",@"SHT_CUDA_INFO"
	.sectionflags	@""
	.align	4


	//----- nvinfo : EIATTR_CUDA_API_VERSION
	.align		4
        /*0000*/ 	.byte	0x04, 0x37
        /*0002*/ 	.short	(.L_9 - .L_8)
.L_8:
        /*0004*/ 	.word	0x00000082


	//----- nvinfo : EIATTR_KPARAM_INFO
	.align		4
.L_9:
        /*0008*/ 	.byte	0x04, 0x17
        /*000a*/ 	.short	(.L_11 - .L_10)
.L_10:
        /*000c*/ 	.word	0x00000000
        /*0010*/ 	.short	0x0002
        /*0012*/ 	.short	0x0010
        /*0014*/ 	.byte	0x00, 0xf5, 0x21, 0x00


	//----- nvinfo : EIATTR_KPARAM_INFO
	.align		4
.L_11:
        /*0018*/ 	.byte	0x04, 0x17
        /*001a*/ 	.short	(.L_13 - .L_12)
.L_12:
        /*001c*/ 	.word	0x00000000
        /*0020*/ 	.short	0x0001
        /*0022*/ 	.short	0x0008
        /*0024*/ 	.byte	0x00, 0xf5, 0x21, 0x00


	//----- nvinfo : EIATTR_KPARAM_INFO
	.align		4
.L_13:
        /*0028*/ 	.byte	0x04, 0x17
        /*002a*/ 	.short	(.L_15 - .L_14)
.L_14:
        /*002c*/ 	.word	0x00000000
        /*0030*/ 	.short	0x0000
        /*0032*/ 	.short	0x0000
        /*0034*/ 	.byte	0x00, 0xf5, 0x21, 0x00


	//----- nvinfo : EIATTR_SPARSE_MMA_MASK
	.align		4
.L_15:
        /*0038*/ 	.byte	0x03, 0x50
        /*003a*/ 	.short	0x0000


	//----- nvinfo : EIATTR_MAXREG_COUNT
	.align		4
        /*003c*/ 	.byte	0x03, 0x1b
        /*003e*/ 	.short	0x00ff


	//----- nvinfo : EIATTR_MERCURY_ISA_VERSION
	.align		4
        /*0040*/ 	.byte	0x03, 0x5f
        /*0042*/ 	.short	0x0101


	//----- nvinfo : EIATTR_VRC_CTA_INIT_COUNT
	.align		4
        /*0044*/ 	.byte	0x02, 0x4a
	.zero		1
	.zero		1


	//----- nvinfo : EIATTR_EXIT_INSTR_OFFSETS
	.align		4
        /*0048*/ 	.byte	0x04, 0x1c
        /*004a*/ 	.short	(.L_17 - .L_16)


	//   ....[0]....
.L_16:
        /*004c*/ 	.word	0x000000b0


	//   ....[1]....
        /*0050*/ 	.word	0x00001f50


	//----- nvinfo : EIATTR_CRS_STACK_SIZE
	.align		4
.L_17:
        /*0054*/ 	.byte	0x04, 0x1e
        /*0056*/ 	.short	(.L_19 - .L_18)
.L_18:
        /*0058*/ 	.word	0x00000000


	//----- nvinfo : EIATTR_CBANK_PARAM_SIZE
	.align		4
.L_19:
        /*005c*/ 	.byte	0x03, 0x19
        /*005e*/ 	.short	0x0018


	//----- nvinfo : EIATTR_PARAM_CBANK
	.align		4
        /*0060*/ 	.byte	0x04, 0x0a
        /*0062*/ 	.short	(.L_21 - .L_20)
	.align		4
.L_20:
        /*0064*/ 	.word	index@(.nv.constant0._Z9knn_slaveP5ImageS0_Pi)
        /*0068*/ 	.short	0x0380
        /*006a*/ 	.short	0x0018


	//----- nvinfo : EIATTR_SW_WAR
	.align		4
.L_21:
        /*006c*/ 	.byte	0x04, 0x36
        /*006e*/ 	.short	(.L_23 - .L_22)
.L_22:
        /*0070*/ 	.word	0x00000008
.L_23:


//--------------------- .nv.callgraph             --------------------------
	.section	.nv.callgraph,"",@"SHT_CUDA_CALLGRAPH"
	.align	4
	.sectionentsize	8
	.align		4
        /*0000*/ 	.word	0x00000000
	.align		4
        /*0004*/ 	.word	0xffffffff
	.align		4
        /*0008*/ 	.word	0x00000000
	.align		4
        /*000c*/ 	.word	0xfffffffe
	.align		4
        /*0010*/ 	.word	0x00000000
	.align		4
        /*0014*/ 	.word	0xfffffffd
	.align		4
        /*0018*/ 	.word	0x00000000
	.align		4
        /*001c*/ 	.word	0xfffffffc


//--------------------- .text._Z9knn_slaveP5ImageS0_Pi --------------------------
	.section	.text._Z9knn_slaveP5ImageS0_Pi,"ax",@progbits
	.align	128
        .global         _Z9knn_slaveP5ImageS0_Pi
        .type           _Z9knn_slaveP5ImageS0_Pi,@function
        .size           _Z9knn_slaveP5ImageS0_Pi,(.L_x_23 - _Z9knn_slaveP5ImageS0_Pi)
        .other          _Z9knn_slaveP5ImageS0_Pi,@"STO_CUDA_ENTRY STV_DEFAULT"
_Z9knn_slaveP5ImageS0_Pi:
.text._Z9knn_slaveP5ImageS0_Pi:
[----:B------:R-:W0:Y:S01]  /*0000*/  LDC R1, c[0x0][0x37c] ;  /* 0x0000df00ff017b82 */ /* 0x000e220000000800 */
[----:B------:R-:W1:Y:S07]  /*0010*/  S2R R0, SR_TID.X ;  /* 0x0000000000007919 */ /* 0x000e6e0000002100 */
[----:B------:R-:W1:Y:S01]  /*0020*/  S2UR UR4, SR_CTAID.X ;  /* 0x00000000000479c3 */ /* 0x000e620000002500 */
[----:B0-----:R-:W-:-:S07]  /*0030*/  VIADD R1, R1, 0xfffffb40 ;  /* 0xfffffb4001017836 */ /* 0x001fce0000000000 */
[----:B------:R-:W1:Y:S02]  /*0040*/  LDC R3, c[0x0][0x360] ;  /* 0x0000d800ff037b82 */ /* 0x000e640000000800 */
[----:B-1----:R-:W-:-:S04]  /*0050*/  IMAD R0, R3, UR4, R0 ;  /* 0x0000000403007c24 */ /* 0x002fc8000f8e0200 */
[C---:B------:R-:W-:Y:S01]  /*0060*/  IMAD R2, R0.reuse, 0xf, RZ ;  /* 0x0000000f00027824 */ /* 0x040fe200078e02ff */
[----:B------:R-:W-:-:S03]  /*0070*/  ISETP.NE.AND P0, PT, R0, 0x1f, PT ;  /* 0x0000001f0000780c */ /* 0x000fc60003f05270 */
[----:B------:R-:W-:-:S05]  /*0080*/  VIADD R3, R2, 0xf ;  /* 0x0000000f02037836 */ /* 0x000fca0000000000 */
[----:B------:R-:W-:-:S04]  /*0090*/  SEL R3, R3, 0x1f4, P0 ;  /* 0x000001f403037807 */ /* 0x000fc80000000000 */
[----:B------:R-:W-:-:S13]  /*00a0*/  ISETP.GE.AND P0, PT, R2, R3, PT ;  /* 0x000000030200720c */ /* 0x000fda0003f06270 */
[----:B------:R-:W-:Y:S05]  /*00b0*/  @P0 EXIT ;  /* 0x000000000000094d */ /* 0x000fea0003800000 */
[----:B------:R-:W-:Y:S01]  /*00c0*/  IMAD.MOV.U32 R0, RZ, RZ, R2 ;  /* 0x000000ffff007224 */ /* 0x000fe200078e0002 */
[C---:B------:R-:W-:Y:S01]  /*00d0*/  IADD3 R4, PT, PT, R1.reuse, 0x320, RZ ;  /* 0x0000032001047810 */ /* 0x040fe20007ffe0ff */
[----:B------:R-:W-:Y:S01]  /*00e0*/  VIADD R2, R1, 0x4b0 ;  /* 0x000004b001027836 */ /* 0x000fe20000000000 */
[----:B------:R-:W0:Y:S06]  /*00f0*/  LDCU.64 UR4, c[0x0][0x358] ;  /* 0x00006b00ff0477ac */ /* 0x000e2c0008000a00 */
.L_x_17:
[----:B------:R-:W1:Y:S02]  /*0100*/  LDC.64 R6, c[0x0][0x388] ;  /* 0x0000e200ff067b82 */ /* 0x000e640000000a00 */
[----:B-1----:R-:W-:-:S06]  /*0110*/  IMAD.WIDE R6, R0, 0x10, R6 ;  /* 0x0000001000067825 */ /* 0x002fcc00078e0206 */
[----:B0-----:R-:W2:Y:S01]  /*0120*/  LDG.E.64 R6, desc[UR4][R6.64] ;  /* 0x0000000406067981 */ /* 0x001ea2000c1e1b00 */
[----:B------:R-:W-:Y:S01]  /*0130*/  IMAD.MOV.U32 R22, RZ, RZ, RZ ;  /* 0x000000ffff167224 */ /* 0x000fe200078e00ff */
[----:B--2---:R-:W-:-:S05]  /*0140*/  IADD3 R5, P0, PT, R6, 0x40, RZ ;  /* 0x0000004006057810 */ /* 0x004fca0007f1e0ff */
[----:B------:R-:W-:-:S08]  /*0150*/  IMAD.X R23, RZ, RZ, R7, P0 ;  /* 0x000000ffff177224 */ /* 0x000fd000000e0607 */
.L_x_3:
[----:B------:R-:W0:Y:S02]  /*0160*/  LDC.64 R6, c[0x0][0x380] ;  /* 0x0000e000ff067b82 */ /* 0x000e240000000a00 */
[----:B0-----:R-:W-:-:S06]  /*0170*/  IMAD.WIDE.U32 R6, R22, 0x10, R6 ;  /* 0x0000001016067825 */ /* 0x001fcc00078e0006 */
[----:B------:R-:W2:Y:S01]  /*0180*/  LDG.E.64 R6, desc[UR4][R6.64] ;  /* 0x0000000406067981 */ /* 0x000ea2000c1e1b00 */
[----:B------:R-:W-:Y:S01]  /*0190*/  IMAD.MOV.U32 R24, RZ, RZ, RZ ;  /* 0x000000ffff187224 */ /* 0x000fe200078e00ff */
[----:B------:R-:W-:Y:S01]  /*01a0*/  MOV R8, R5 ;  /* 0x0000000500087202 */ /* 0x000fe20000000f00 */
[----:B------:R-:W-:Y:S01]  /*01b0*/  IMAD.MOV.U32 R9, RZ, RZ, R23 ;  /* 0x000000ffff097224 */ /* 0x000fe200078e0017 */
[----:B------:R-:W-:Y:S02]  /*01c0*/  CS2R R20, SRZ ;  /* 0x0000000000147805 */ /* 0x000fe4000001ff00 */
[----:B--2---:R-:W-:-:S05]  /*01d0*/  IADD3 R10, P0, PT, R6, 0x40, RZ ;  /* 0x00000040060a7810 */ /* 0x004fca0007f1e0ff */
[----:B------:R-:W-:-:S08]  /*01e0*/  IMAD.X R11, RZ, RZ, R7, P0 ;  /* 0x000000ffff0b7224 */ /* 0x000fd000000e0607 */
.L_x_0:
[----:B------:R-:W-:Y:S01]  /*01f0*/  IMAD.MOV.U32 R6, RZ, RZ, R10 ;  /* 0x000000ffff067224 */ /* 0x000fe200078e000a */
[----:B------:R-:W-:Y:S01]  /*0200*/  MOV R7, R11 ;  /* 0x0000000b00077202 */ /* 0x000fe20000000f00 */
[----:B------:R-:W2:Y:S04]  /*0210*/  LDG.E.64 R14, desc[UR4][R8.64+-0x40] ;  /* 0xffffc004080e7981 */ /* 0x000ea8000c1e1b00 */
[----:B------:R-:W2:Y:S04]  /*0220*/  LDG.E.64 R10, desc[UR4][R6.64+-0x40] ;  /* 0xffffc004060a7981 */ /* 0x000ea8000c1e1b00 */
[----:B------:R-:W3:Y:S04]  /*0230*/  LDG.E.64 R16, desc[UR4][R6.64+-0x38] ;  /* 0xffffc80406107981 */ /* 0x000ee8000c1e1b00 */
[----:B------:R-:W3:Y:S04]  /*0240*/  LDG.E.64 R18, desc[UR4][R8.64+-0x38] ;  /* 0xffffc80408127981 */ /* 0x000ee8000c1e1b00 */
[----:B------:R-:W4:Y:S01]  /*0250*/  LDG.E.64 R12, desc[UR4][R8.64+-0x30] ;  /* 0xffffd004080c7981 */ /* 0x000f22000c1e1b00 */
[----:B--2---:R-:W-:-:S03]  /*0260*/  DADD R14, R10, -R14 ;  /* 0x000000000a0e7229 */ /* 0x004fc6000000080e */
[----:B------:R-:W4:Y:S05]  /*0270*/  LDG.E.64 R10, desc[UR4][R6.64+-0x30] ;  /* 0xffffd004060a7981 */ /* 0x000f2a000c1e1b00 */
[----:B------:R-:W-:Y:S02]  /*0280*/  DFMA R14, R14, R14, R20 ;  /* 0x0000000e0e0e722b */ /* 0x000fe40000000014 */
[----:B---3--:R-:W-:Y:S01]  /*0290*/  DADD R18, R16, -R18 ;  /* 0x0000000010127229 */ /* 0x008fe20000000812 */
[----:B------:R-:W2:Y:S04]  /*02a0*/  LDG.E.64 R20, desc[UR4][R8.64+-0x28] ;  /* 0xffffd80408147981 */ /* 0x000ea8000c1e1b00 */
[----:B------:R-:W2:Y:S03]  /*02b0*/  LDG.E.64 R16, desc[UR4][R6.64+-0x28] ;  /* 0xffffd80406107981 */ /* 0x000ea6000c1e1b00 */
[----:B------:R-:W-:Y:S01]  /*02c0*/  DFMA R18, R18, R18, R14 ;  /* 0x000000121212722b */ /* 0x000fe2000000000e */
[----:B------:R-:W3:Y:S01]  /*02d0*/  LDG.E.64 R14, desc[UR4][R8.64+-0x20] ;  /* 0xffffe004080e7981 */ /* 0x000ee2000c1e1b00 */
[----:B----4-:R-:W-:-:S03]  /*02e0*/  DADD R12, R10, -R12 ;  /* 0x000000000a0c7229 */ /* 0x010fc6000000080c */
[----:B------:R-:W3:Y:S05]  /*02f0*/  LDG.E.64 R10, desc[UR4][R6.64+-0x20] ;  /* 0xffffe004060a7981 */ /* 0x000eea000c1e1b00 */
[----:B------:R-:W-:Y:S01]  /*0300*/  DFMA R12, R12, R12, R18 ;  /* 0x0000000c0c0c722b */ /* 0x000fe20000000012 */
[----:B------:R-:W4:Y:S01]  /*0310*/  LDG.E.64 R18, desc[UR4][R8.64+-0x18] ;  /* 0xffffe80408127981 */ /* 0x000f22000c1e1b00 */
[----:B--2---:R-:W-:-:S03]  /*0320*/  DADD R20, R16, -R20 ;  /* 0x0000000010147229 */ /* 0x004fc60000000814 */
[----:B------:R-:W4:Y:S05]  /*0330*/  LDG.E.64 R16, desc[UR4][R6.64+-0x18] ;  /* 0xffffe80406107981 */ /* 0x000f2a000c1e1b00 */
[----:B------:R-:W-:Y:S01]  /*0340*/  DFMA R20, R20, R20, R12 ;  /* 0x000000141414722b */ /* 0x000fe2000000000c */
[----:B------:R-:W2:Y:S01]  /*0350*/  LDG.E.64 R12, desc[UR4][R8.64+-0x10] ;  /* 0xfffff004080c7981 */ /* 0x000ea2000c1e1b00 */
[----:B---3--:R-:W-:-:S03]  /*0360*/  DADD R14, R10, -R14 ;  /* 0x000000000a0e7229 */ /* 0x008fc6000000080e */
[----:B------:R-:W2:Y:S05]  /*0370*/  LDG.E.64 R10, desc[UR4][R6.64+-0x10] ;  /* 0xfffff004060a7981 */ /* 0x000eaa000c1e1b00 */
        /* <DEDUP_REMOVED lines=33> */
[----:B------:R0:W2:Y:S01]  /*0590*/  LDG.E.64 R20, desc[UR4][R8.64+0x38] ;  /* 0x0000380408147981 */ /* 0x0000a2000c1e1b00 */
[----:B---3--:R-:W-:-:S03]  /*05a0*/  DADD R16, R16, -R18 ;  /* 0x0000000010107229 */ /* 0x008fc60000000812 */
[----:B------:R-:W2:Y:S01]  /*05b0*/  LDG.E.64 R18, desc[UR4][R6.64+0x38] ;  /* 0x0000380406127981 */ /* 0x000ea2000c1e1b00 */
[----:B------:R-:W-:-:S04]  /*05c0*/  VIADD R24, R24, 0x10 ;  /* 0x0000001018187836 */ /* 0x000fc80000000000 */
[----:B------:R-:W-:Y:S01]  /*05d0*/  DFMA R14, R16, R16, R14 ;  /* 0x00000010100e722b */ /* 0x000fe2000000000e */
[----:B------:R-:W-:Y:S02]  /*05e0*/  ISETP.NE.AND P0, PT, R24, 0x1000, PT ;  /* 0x000010001800780c */ /* 0x000fe40003f05270 */
[----:B0-----:R-:W-:-:S05]  /*05f0*/  IADD3 R8, P2, PT, R8, 0x80, RZ ;  /* 0x0000008008087810 */ /* 0x001fca0007f5e0ff */
[----:B------:R-:W-:Y:S01]  /*0600*/  IMAD.X R9, RZ, RZ, R9, P2 ;  /* 0x000000ffff097224 */ /* 0x000fe200010e0609 */
[----:B----4-:R-:W-:-:S08]  /*0610*/  DADD R10, R10, -R12 ;  /* 0x000000000a0a7229 */ /* 0x010fd0000000080c */
[----:B------:R-:W-:Y:S02]  /*0620*/  DFMA R14, R10, R10, R14 ;  /* 0x0000000a0a0e722b */ /* 0x000fe4000000000e */
[----:B--2---:R-:W-:Y:S01]  /*0630*/  DADD R20, R18, -R20 ;  /* 0x0000000012147229 */ /* 0x004fe20000000814 */
[----:B------:R-:W-:-:S05]  /*0640*/  IADD3 R10, P1, PT, R6, 0x80, RZ ;  /* 0x00000080060a7810 */ /* 0x000fca0007f3e0ff */
[----:B------:R-:W-:Y:S02]  /*0650*/  IMAD.X R11, RZ, RZ, R7, P1 ;  /* 0x000000ffff0b7224 */ /* 0x000fe400008e0607 */
[----:B------:R-:W-:Y:S01]  /*0660*/  DFMA R20, R20, R20, R14 ;  /* 0x000000141414722b */ /* 0x000fe2000000000e */
[----:B------:R-:W-:Y:S10]  /*0670*/  @P0 BRA `(.L_x_0) ;  /* 0xfffffff800dc0947 */ /* 0x000ff4000383ffff */
[----:B------:R-:W0:Y:S01]  /*0680*/  MUFU.RSQ64H R17, R21 ;  /* 0x0000001500117308 */ /* 0x000e220000001c00 */
[----:B------:R-:W-:Y:S01]  /*0690*/  IADD3 R16, PT, PT, R21, -0x3500000, RZ ;  /* 0xfcb0000015107810 */ /* 0x000fe20007ffe0ff */
[----:B------:R-:W-:Y:S01]  /*06a0*/  IMAD.MOV.U32 R8, RZ, RZ, 0x0 ;  /* 0x00000000ff087424 */ /* 0x000fe200078e00ff */
[----:B------:R-:W-:Y:S01]  /*06b0*/  BSSY.RECONVERGENT B0, `(.L_x_1) ;  /* 0x0000012000007945 */ /* 0x000fe20003800200 */
[----:B------:R-:W-:Y:S01]  /*06c0*/  IMAD.MOV.U32 R9, RZ, RZ, 0x3fd80000 ;  /* 0x3fd80000ff097424 */ /* 0x000fe200078e00ff */
[----:B------:R-:W-:Y:S02]  /*06d0*/  ISETP.GE.U32.AND P0, PT, R16, 0x7ca00000, PT ;  /* 0x7ca000001000780c */ /* 0x000fe40003f06070 */
[----:B0-----:R-:W-:-:S08]  /*06e0*/  DMUL R6, R16, R16 ;  /* 0x0000001010067228 */ /* 0x001fd00000000000 */
[----:B------:R-:W-:-:S08]  /*06f0*/  DFMA R6, R20, -R6, 1 ;  /* 0x3ff000001406742b */ /* 0x000fd00000000806 */
[----:B------:R-:W-:Y:S02]  /*0700*/  DFMA R8, R6, R8, 0.5 ;  /* 0x3fe000000608742b */ /* 0x000fe40000000008 */
[----:B------:R-:W-:-:S08]  /*0710*/  DMUL R6, R16, R6 ;  /* 0x0000000610067228 */ /* 0x000fd00000000000 */
[----:B------:R-:W-:-:S08]  /*0720*/  DFMA R6, R8, R6, R16 ;  /* 0x000000060806722b */ /* 0x000fd00000000010 */
[----:B------:R-:W-:Y:S02]  /*0730*/  DMUL R8, R20, R6 ;  /* 0x0000000614087228 */ /* 0x000fe40000000000 */
[----:B------:R-:W-:Y:S01]  /*0740*/  VIADD R13, R7, 0xfff00000 ;  /* 0xfff00000070d7836 */ /* 0x000fe20000000000 */
[----:B------:R-:W-:-:S05]  /*0750*/  MOV R12, R6 ;  /* 0x00000006000c7202 */ /* 0x000fca0000000f00 */
[----:B------:R-:W-:-:S08]  /*0760*/  DFMA R10, R8, -R8, R20 ;  /* 0x80000008080a722b */ /* 0x000fd00000000014 */
[----:B------:R-:W-:Y:S01]  /*0770*/  DFMA R14, R10, R12, R8 ;  /* 0x0000000c0a0e722b */ /* 0x000fe20000000008 */
[----:B------:R-:W-:Y:S10]  /*0780*/  @!P0 BRA `(.L_x_2) ;  /* 0x0000000000108947 */ /* 0x000ff40003800000 */
[----:B------:R-:W-:-:S07]  /*0790*/  MOV R14, 0x7b0 ;  /* 0x000007b0000e7802 */ /* 0x000fce0000000f00 */
[----:B------:R-:W-:Y:S05]  /*07a0*/  CALL.REL.NOINC `($__internal_0_$__cuda_sm20_dsqrt_rn_f64_mediumpath_v1) ;  /* 0x0000001400ec7944 */ /* 0x000fea0003c00000 */
[----:B------:R-:W-:Y:S02]  /*07b0*/  IMAD.MOV.U32 R14, RZ, RZ, R6 ;  /* 0x000000ffff0e7224 */ /* 0x000fe400078e0006 */
[----:B------:R-:W-:-:S07]  /*07c0*/  IMAD.MOV.U32 R15, RZ, RZ, R7 ;  /* 0x000000ffff0f7224 */ /* 0x000fce00078e0007 */
.L_x_2:
[----:B------:R-:W-:Y:S05]  /*07d0*/  BSYNC.RECONVERGENT B0 ;  /* 0x0000000000007941 */ /* 0x000fea0003800200 */
.L_x_1:
[C---:B------:R-:W-:Y:S01]  /*07e0*/  IMAD R7, R22.reuse, 0x8, R1 ;  /* 0x0000000816077824 */ /* 0x040fe200078e0201 */
[----:B------:R-:W-:-:S04]  /*07f0*/  LEA R9, R22, R4, 0x2 ;  /* 0x0000000416097211 */ /* 0x000fc800078e10ff */
[----:B------:R-:W-:Y:S04]  /*0800*/  STL.64 [R7], R14 ;  /* 0x0000000e07007387 */ /* 0x000fe80000100a00 */
[----:B------:R0:W-:Y:S02]  /*0810*/  STL [R9], R22 ;  /* 0x0000001609007387 */ /* 0x0001e40000100800 */
[----:B0-----:R-:W-:-:S05]  /*0820*/  VIADD R22, R22, 0x1 ;  /* 0x0000000116167836 */ /* 0x001fca0000000000 */
[----:B------:R-:W-:-:S13]  /*0830*/  ISETP.NE.AND P0, PT, R22, 0x64, PT ;  /* 0x000000641600780c */ /* 0x000fda0003f05270 */
[----:B------:R-:W-:Y:S05]  /*0840*/  @P0 BRA `(.L_x_3) ;  /* 0xfffffff800440947 */ /* 0x000fea000383ffff */
[----:B------:R-:W-:Y:S01]  /*0850*/  IMAD.MOV.U32 R5, RZ, RZ, RZ ;  /* 0x000000ffff057224 */ /* 0x000fe200078e00ff */
[----:B------:R-:W-:Y:S02]  /*0860*/  PRMT R6, RZ, 0x7610, R6 ;  /* 0x00007610ff067816 */ /* 0x000fe40000000006 */
[----:B------:R-:W-:-:S07]  /*0870*/  PRMT R7, RZ, 0x7610, R7 ;  /* 0x00007610ff077816 */ /* 0x000fce0000000007 */
.L_x_16:
[C---:B01----:R-:W-:Y:S01]  /*0880*/  VIADD R8, R5.reuse, 0xffffffac ;  /* 0xffffffac05087836 */ /* 0x043fe20000000000 */
[C---:B------:R-:W-:Y:S01]  /*0890*/  IADD3 R11, PT, PT, -R5.reuse, 0x63, RZ ;  /* 0x00000063050b7810 */ /* 0x040fe20007ffe1ff */
[----:B------:R-:W-:Y:S02]  /*08a0*/  IMAD R9, R5, 0x4, R4 ;  /* 0x0000000405097824 */ /* 0x000fe400078e0204 */
[----:B------:R-:W-:Y:S01]  /*08b0*/  IMAD.MOV.U32 R10, RZ, RZ, R5 ;  /* 0x000000ffff0a7224 */ /* 0x000fe200078e0005 */
[----:B------:R-:W-:Y:S02]  /*08c0*/  ISETP.GE.U32.AND P1, PT, R8, 0xf, PT ;  /* 0x0000000f0800780c */ /* 0x000fe40003f26070 */
[----:B------:R-:W-:Y:S02]  /*08d0*/  LOP3.LUT P0, RZ, R11, 0xf, RZ, 0xc0, !PT ;  /* 0x0000000f0bff7812 */ /* 0x000fe4000780c0ff */
[----:B------:R-:W-:-:S09]  /*08e0*/  LEA R8, R5, R1, 0x3 ;  /* 0x0000000105087211 */ /* 0x000fd200078e18ff */
[----:B------:R-:W-:Y:S05]  /*08f0*/  @!P1 BRA `(.L_x_4) ;  /* 0x0000000800649947 */ /* 0x000fea0003800000 */
[----:B------:R-:W-:Y:S01]  /*0900*/  LOP3.LUT R11, R11, 0xfffffff0, RZ, 0xc0, !PT ;  /* 0xfffffff00b0b7812 */ /* 0x000fe200078ec0ff */
[----:B------:R-:W-:Y:S01]  /*0910*/  IMAD.MOV.U32 R18, RZ, RZ, RZ ;  /* 0x000000ffff127224 */ /* 0x000fe200078e00ff */
[----:B------:R-:W-:-:S07]  /*0920*/  MOV R10, R5 ;  /* 0x00000005000a7202 */ /* 0x000fce0000000f00 */
.L_x_5:
[C---:B------:R-:W-:Y:S01]  /*0930*/  IMAD R19, R10.reuse, 0x8, R1 ;  /* 0x000000080a137824 */ /* 0x040fe200078e0201 */
[----:B------:R-:W2:Y:S04]  /*0940*/  LDL.64 R12, [R8] ;  /* 0x00000000080c7983 */ /* 0x000ea80000100a00 */
[----:B------:R-:W2:Y:S01]  /*0950*/  LDL.64 R14, [R19+0x8] ;  /* 0x00000800130e7983 */ /* 0x000ea20000100a00 */
[----:B------:R-:W-:Y:S01]  /*0960*/  IMAD R20, R10, 0x4, R4 ;  /* 0x000000040a147824 */ /* 0x000fe200078e0204 */
[----:B--2---:R-:W-:-:S14]  /*0970*/  DSETP.GEU.AND P1, PT, R14, R12, PT ;  /* 0x0000000c0e00722a */ /* 0x004fdc0003f2e000 */
[----:B------:R-:W2:Y:S04]  /*0980*/  @!P1 LDL R21, [R9] ;  /* 0x0000000009159983 */ /* 0x000ea80000100800 */
[----:B------:R-:W-:Y:S04]  /*0990*/  @!P1 STL.64 [R8], R14 ;  /* 0x0000000e08009387 */ /* 0x000fe80000100a00 */
[----:B------:R-:W3:Y:S04]  /*09a0*/  @!P1 LDL R22, [R20+0x4] ;  /* 0x0000040014169983 */ /* 0x000ee80000100800 */
[----:B---3--:R-:W-:Y:S04]  /*09b0*/  @!P1 STL [R9], R22 ;  /* 0x0000001609009387 */ /* 0x008fe80000100800 */
[----:B------:R0:W-:Y:S04]  /*09c0*/  @!P1 STL.64 [R19+0x8], R12 ;  /* 0x0000080c13009387 */ /* 0x0001e80000100a00 */
[----:B--2---:R-:W-:Y:S04]  /*09d0*/  @!P1 STL [R20+0x4], R21 ;  /* 0x0000041514009387 */ /* 0x004fe80000100800 */
[----:B------:R-:W2:Y:S04]  /*09e0*/  LDL.64 R16, [R19+0x10] ;  /* 0x0000100013107983 */ /* 0x000ea80000100a00 */
[----:B0-----:R-:W2:Y:S02]  /*09f0*/  @!P1 LDL.64 R12, [R8] ;  /* 0x00000000080c9983 */ /* 0x001ea40000100a00 */
        /* <DEDUP_REMOVED lines=123> */
[----:B--2---:R1:W-:Y:S04]  /*11b0*/  @!P1 STL [R20+0x3c], R21 ;  /* 0x00003c1514009387 */ /* 0x0043e80000100800 */
[----:B------:R-:W2:Y:S04]  /*11c0*/  LDL.64 R16, [R19+0x80] ;  /* 0x0000800013107983 */ /* 0x000ea80000100a00 */
[----:B0-----:R-:W2:Y:S02]  /*11d0*/  @!P1 LDL.64 R12, [R8] ;  /* 0x00000000080c9983 */ /* 0x001ea40000100a00 */
[----:B--2---:R-:W-:-:S14]  /*11e0*/  DSETP.GEU.AND P1, PT, R16, R12, PT ;  /* 0x0000000c1000722a */ /* 0x004fdc0003f2e000 */
[----:B------:R-:W2:Y:S04]  /*11f0*/  @!P1 LDL R23, [R9] ;  /* 0x0000000009179983 */ /* 0x000ea80000100800 */
[----:B------:R1:W-:Y:S04]  /*1200*/  @!P1 STL.64 [R8], R16 ;  /* 0x0000001008009387 */ /* 0x0003e80000100a00 */
[----:B------:R-:W3:Y:S01]  /*1210*/  @!P1 LDL R24, [R20+0x40] ;  /* 0x0000400014189983 */ /* 0x000ee20000100800 */
[----:B------:R-:W-:Y:S01]  /*1220*/  VIADD R18, R18, 0x10 ;  /* 0x0000001012127836 */ /* 0x000fe20000000000 */
[----:B------:R-:W-:-:S02]  /*1230*/  IADD3 R10, PT, PT, R10, 0x10, RZ ;  /* 0x000000100a0a7810 */ /* 0x000fc40007ffe0ff */
[----:B---3--:R1:W-:Y:S04]  /*1240*/  @!P1 STL [R9], R24 ;  /* 0x0000001809009387 */ /* 0x0083e80000100800 */
[----:B------:R1:W-:Y:S04]  /*1250*/  @!P1 STL.64 [R19+0x80], R12 ;  /* 0x0000800c13009387 */ /* 0x0003e80000100a00 */
[----:B--2---:R1:W-:Y:S01]  /*1260*/  @!P1 STL [R20+0x40], R23 ;  /* 0x0000401714009387 */ /* 0x0043e20000100800 */
[----:B------:R-:W-:-:S13]  /*1270*/  ISETP.NE.AND P1, PT, R18, R11, PT ;  /* 0x0000000b1200720c */ /* 0x000fda0003f25270 */
[----:B-1----:R-:W-:Y:S05]  /*1280*/  @P1 BRA `(.L_x_5) ;  /* 0xfffffff400a81947 */ /* 0x002fea000383ffff */
.L_x_4:
[----:B------:R-:W-:Y:S05]  /*1290*/  @!P0 BRA `(.L_x_6) ;  /* 0x0000000800d08947 */ /* 0x000fea0003800000 */
[----:B------:R-:W-:-:S05]  /*12a0*/  IMAD.MOV R11, RZ, RZ, -R7 ;  /* 0x000000ffff0b7224 */ /* 0x000fca00078e0a07 */
[----:B------:R-:W-:-:S05]  /*12b0*/  PRMT R11, R11, 0x7710, RZ ;  /* 0x000077100b0b7816 */ /* 0x000fca00000000ff */
[----:B------:R-:W-:-:S05]  /*12c0*/  VIADD R11, R11, 0x3 ;  /* 0x000000030b0b7836 */ /* 0x000fca0000000000 */
[----:B------:R-:W-:-:S04]  /*12d0*/  LOP3.LUT R11, R11, 0xf, RZ, 0xc0, !PT ;  /* 0x0000000f0b0b7812 */ /* 0x000fc800078ec0ff */
[C---:B------:R-:W-:Y:S01]  /*12e0*/  LOP3.LUT P0, RZ, R11.reuse, 0x7, RZ, 0xc0, !PT ;  /* 0x000000070bff7812 */ /* 0x040fe2000780c0ff */
[----:B------:R-:W-:-:S05]  /*12f0*/  VIADD R12, R11, 0xffffffff ;  /* 0xffffffff0b0c7836 */ /* 0x000fca0000000000 */
[----:B------:R-:W-:-:S13]  /*1300*/  ISETP.GE.U32.AND P1, PT, R12, 0x7, PT ;  /* 0x000000070c00780c */ /* 0x000fda0003f26070 */
[----:B------:R-:W-:Y:S05]  /*1310*/  @!P1 BRA `(.L_x_7) ;  /* 0x0000000400389947 */ /* 0x000fea0003800000 */
[C---:B------:R-:W-:Y:S01]  /*1320*/  LEA R19, R10.reuse, R1, 0x3 ;  /* 0x000000010a137211 */ /* 0x040fe200078e18ff */
        /* <DEDUP_REMOVED lines=65> */
[----:B0-----:R-:W2:Y:S01]  /*1740*/  @!P1 LDL.64 R12, [R8] ;  /* 0x00000000080c9983 */ /* 0x001ea20000100a00 */
[----:B------:R-:W-:Y:S01]  /*1750*/  BSSY.RECONVERGENT B0, `(.L_x_7) ;  /* 0x000000a000007945 */ /* 0x000fe20003800200 */
[----:B------:R-:W-:Y:S01]  /*1760*/  VIADD R10, R10, 0x8 ;  /* 0x000000080a0a7836 */ /* 0x000fe20000000000 */
[----:B--2---:R-:W-:-:S14]  /*1770*/  DSETP.GEU.AND P1, PT, R14, R12, PT ;  /* 0x0000000c0e00722a */ /* 0x004fdc0003f2e000 */
[----:B-1----:R-:W-:Y:S05]  /*1780*/  @P1 BRA `(.L_x_8) ;  /* 0x0000000000181947 */ /* 0x002fea0003800000 */
[----:B------:R-:W2:Y:S04]  /*1790*/  LDL R16, [R9] ;  /* 0x0000000009107983 */ /* 0x000ea80000100800 */
[----:B------:R0:W-:Y:S04]  /*17a0*/  STL.64 [R8], R14 ;  /* 0x0000000e08007387 */ /* 0x0001e80000100a00 */
[----:B------:R-:W3:Y:S04]  /*17b0*/  LDL R18, [R11+0x20] ;  /* 0x000020000b127983 */ /* 0x000ee80000100800 */
[----:B---3--:R0:W-:Y:S04]  /*17c0*/  STL [R9], R18 ;  /* 0x0000001209007387 */ /* 0x0081e80000100800 */
[----:B------:R0:W-:Y:S04]  /*17d0*/  STL.64 [R19+0x40], R12 ;  /* 0x0000400c13007387 */ /* 0x0001e80000100a00 */
[----:B--2---:R0:W-:Y:S02]  /*17e0*/  STL [R11+0x20], R16 ;  /* 0x000020100b007387 */ /* 0x0041e40000100800 */
.L_x_8:
[----:B------:R-:W-:Y:S05]  /*17f0*/  BSYNC.RECONVERGENT B0 ;  /* 0x0000000000007941 */ /* 0x000fea0003800200 */
.L_x_7:
[----:B------:R-:W-:Y:S04]  /*1800*/  BSSY.RECONVERGENT B0, `(.L_x_6) ;  /* 0x000005d000007945 */ /* 0x000fe80003800200 */
[----:B------:R-:W-:Y:S05]  /*1810*/  @!P0 BRA `(.L_x_9) ;  /* 0x00000004006c8947 */ /* 0x000fea0003800000 */
[----:B0-----:R-:W-:-:S04]  /*1820*/  LOP3.LUT R11, R6, 0x3, RZ, 0x3c, !PT ;  /* 0x00000003060b7812 */ /* 0x001fc800078e3cff */
[----:B------:R-:W-:-:S04]  /*1830*/  LOP3.LUT R11, R11, 0xffff, RZ, 0xc0, !PT ;  /* 0x0000ffff0b0b7812 */ /* 0x000fc800078ec0ff */
[C---:B------:R-:W-:Y:S02]  /*1840*/  LOP3.LUT R12, R11.reuse, 0x7, RZ, 0xc0, !PT ;  /* 0x000000070b0c7812 */ /* 0x040fe400078ec0ff */
[----:B------:R-:W-:-:S03]  /*1850*/  LOP3.LUT R11, R11, 0x3, RZ, 0xc0, !PT ;  /* 0x000000030b0b7812 */ /* 0x000fc600078ec0ff */
[----:B------:R-:W-:Y:S01]  /*1860*/  VIADD R12, R12, 0xffffffff ;  /* 0xffffffff0c0c7836 */ /* 0x000fe20000000000 */
[----:B------:R-:W-:-:S04]  /*1870*/  ISETP.NE.AND P0, PT, R11, RZ, PT ;  /* 0x000000ff0b00720c */ /* 0x000fc80003f05270 */
        /* <DEDUP_REMOVED lines=22> */
[----:B-1----:R-:W2:Y:S04]  /*19e0*/  LDL.64 R18, [R21+0x18] ;  /* 0x0000180015127983 */ /* 0x002ea80000100a00 */
        /* <DEDUP_REMOVED lines=20> */
.L_x_11:
[----:B------:R-:W-:Y:S05]  /*1b30*/  BSYNC.RECONVERGENT B1 ;  /* 0x0000000000017941 */ /* 0x000fea0003800200 */
.L_x_10:
[----:B------:R-:W-:Y:S05]  /*1b40*/  @!P0 BRA `(.L_x_9) ;  /* 0x0000000000a08947 */ /* 0x000fea0003800000 */
[C---:B0-----:R-:W-:Y:S01]  /*1b50*/  IMAD R17, R10.reuse, 0x8, R1 ;  /* 0x000000080a117824 */ /* 0x041fe200078e0201 */
[----:B------:R-:W2:Y:S04]  /*1b60*/  LDL.64 R12, [R8] ;  /* 0x00000000080c7983 */ /* 0x000ea80000100a00 */
[----:B------:R-:W2:Y:S01]  /*1b70*/  LDL.64 R14, [R17+0x8] ;  /* 0x00000800110e7983 */ /* 0x000ea20000100a00 */
[----:B------:R-:W-:Y:S01]  /*1b80*/  BSSY.RECONVERGENT B1, `(.L_x_12) ;  /* 0x000000b000017945 */ /* 0x000fe20003800200 */
[----:B------:R-:W-:Y:S02]  /*1b90*/  ISETP.NE.AND P1, PT, R11, 0x1, PT ;  /* 0x000000010b00780c */ /* 0x000fe40003f25270 */
[----:B------:R-:W-:Y:S01]  /*1ba0*/  LEA R10, R10, R4, 0x2 ;  /* 0x000000040a0a7211 */ /* 0x000fe200078e10ff */
[----:B--2---:R-:W-:-:S14]  /*1bb0*/  DSETP.GEU.AND P0, PT, R14, R12, PT ;  /* 0x0000000c0e00722a */ /* 0x004fdc0003f0e000 */
[----:B------:R-:W-:Y:S05]  /*1bc0*/  @P0 BRA `(.L_x_13) ;  /* 0x0000000000180947 */ /* 0x000fea0003800000 */
[----:B------:R-:W2:Y:S04]  /*1bd0*/  LDL R19, [R9] ;  /* 0x0000000009137983 */ /* 0x000ea80000100800 */
[----:B------:R0:W-:Y:S04]  /*1be0*/  STL.64 [R8], R14 ;  /* 0x0000000e08007387 */ /* 0x0001e80000100a00 */
[----:B------:R-:W3:Y:S04]  /*1bf0*/  LDL R16, [R10+0x4] ;  /* 0x000004000a107983 */ /* 0x000ee80000100800 */
[----:B---3--:R0:W-:Y:S04]  /*1c00*/  STL [R9], R16 ;  /* 0x0000001009007387 */ /* 0x0081e80000100800 */
[----:B------:R0:W-:Y:S04]  /*1c10*/  STL.64 [R17+0x8], R12 ;  /* 0x0000080c11007387 */ /* 0x0001e80000100a00 */
[----:B--2---:R0:W-:Y:S02]  /*1c20*/  STL [R10+0x4], R19 ;  /* 0x000004130a007387 */ /* 0x0041e40000100800 */
.L_x_13:
[----:B------:R-:W-:Y:S05]  /*1c30*/  BSYNC.RECONVERGENT B1 ;  /* 0x0000000000017941 */ /* 0x000fea0003800200 */
.L_x_12:
[----:B------:R-:W-:Y:S05]  /*1c40*/  @!P1 BRA `(.L_x_9) ;  /* 0x0000000000609947 */ /* 0x000fea0003800000 */
[----:B0-----:R-:W2:Y:S04]  /*1c50*/  LDL.64 R12, [R17+0x10] ;  /* 0x00001000110c7983 */ /* 0x001ea80000100a00 */
[----:B------:R-:W2:Y:S01]  /*1c60*/  LDL.64 R14, [R8] ;  /* 0x00000000080e7983 */ /* 0x000ea20000100a00 */
[----:B------:R-:W-:Y:S01]  /*1c70*/  BSSY.RECONVERGENT B1, `(.L_x_14) ;  /* 0x000000a000017945 */ /* 0x000fe20003800200 */
[----:B------:R-:W-:Y:S01]  /*1c80*/  ISETP.NE.AND P1, PT, R11, 0x2, PT ;  /* 0x000000020b00780c */ /* 0x000fe20003f25270 */
        /* <DEDUP_REMOVED lines=8> */
.L_x_15:
[----:B------:R-:W-:Y:S05]  /*1d10*/  BSYNC.RECONVERGENT B1 ;  /* 0x0000000000017941 */ /* 0x000fea0003800200 */
.L_x_14:
[----:B------:R-:W-:Y:S05]  /*1d20*/  @!P1 BRA `(.L_x_9) ;  /* 0x0000000000289947 */ /* 0x000fea0003800000 */
[----:B0-----:R-:W2:Y:S04]  /*1d30*/  LDL.64 R14, [R17+0x18] ;  /* 0x00001800110e7983 */ /* 0x001ea80000100a00 */
[----:B------:R-:W2:Y:S02]  /*1d40*/  LDL.64 R12, [R8] ;  /* 0x00000000080c7983 */ /* 0x000ea40000100a00 */
        /* <DEDUP_REMOVED lines=8> */
.L_x_9:
[----:B------:R-:W-:Y:S05]  /*1dd0*/  BSYNC.RECONVERGENT B0 ;  /* 0x0000000000007941 */ /* 0x000fea0003800200 */
.L_x_6:
[----:B------:R-:W-:Y:S02]  /*1de0*/  VIADD R5, R5, 0x1 ;  /* 0x0000000105057836 */ /* 0x000fe40000000000 */
[----:B------:R-:W-:Y:S02]  /*1df0*/  VIADD R7, R7, 0x1 ;  /* 0x0000000107077836 */ /* 0x000fe40000000000 */
[----:B------:R-:W-:Y:S01]  /*1e00*/  VIADD R6, R6, 0x1 ;  /* 0x0000000106067836 */ /* 0x000fe20000000000 */
[----:B------:R-:W-:-:S13]  /*1e10*/  ISETP.NE.AND P0, PT, R5, 0x63, PT ;  /* 0x000000630500780c */ /* 0x000fda0003f05270 */
[----:B------:R-:W-:Y:S05]  /*1e20*/  @P0 BRA `(.L_x_16) ;  /* 0xffffffe800940947 */ /* 0x000fea000383ffff */
[----:B------:R-:W2:Y:S01]  /*1e30*/  LDL R5, [R1+0x320] ;  /* 0x0003200001057983 */ /* 0x000ea20000100800 */
[----:B------:R-:W2:Y:S03]  /*1e40*/  LDC.64 R6, c[0x0][0x380] ;  /* 0x0000e000ff067b82 */ /* 0x000ea60000000a00 */
[----:B------:R3:W-:Y:S05]  /*1e50*/  STL.64 [R1+0x4b0], RZ ;  /* 0x0004b0ff01007387 */ /* 0x0007ea0000100a00 */
[----:B01----:R-:W0:Y:S01]  /*1e60*/  LDC.64 R12, c[0x0][0x390] ;  /* 0x0000e400ff0c7b82 */ /* 0x003e220000000a00 */
[----:B--2---:R-:W-:-:S06]  /*1e70*/  IMAD.WIDE R6, R5, 0x10, R6 ;  /* 0x0000001005067825 */ /* 0x004fcc00078e0206 */
[----:B------:R-:W2:Y:S02]  /*1e80*/  LDG.E R7, desc[UR4][R6.64+0x8] ;  /* 0x0000080406077981 */ /* 0x000ea4000c1e1900 */
[----:B--2---:R-:W-:-:S05]  /*1e90*/  LEA R5, R7, R2, 0x2 ;  /* 0x0000000207057211 */ /* 0x004fca00078e10ff */
[----:B------:R-:W2:Y:S02]  /*1ea0*/  LDL R8, [R5] ;  /* 0x0000000005087983 */ /* 0x000ea40000100800 */
[----:B--2---:R-:W-:-:S05]  /*1eb0*/  VIADD R8, R8, 0x1 ;  /* 0x0000000108087836 */ /* 0x004fca0000000000 */
[----:B------:R3:W-:Y:S04]  /*1ec0*/  STL [R5], R8 ;  /* 0x0000000805007387 */ /* 0x0007e80000100800 */
[----:B------:R-:W2:Y:S02]  /*1ed0*/  LDL.64 R10, [R1+0x4b0] ;  /* 0x0004b000010a7983 */ /* 0x000ea40000100a00 */
[----:B--2---:R-:W-:Y:S01]  /*1ee0*/  ISETP.GT.AND P0, PT, R10, R11, PT ;  /* 0x0000000b0a00720c */ /* 0x004fe20003f04270 */
[----:B0-----:R-:W-:-:S03]  /*1ef0*/  IMAD.WIDE R10, R0, 0x4, R12 ;  /* 0x00000004000a7825 */ /* 0x001fc600078e020c */
[----:B------:R-:W-:Y:S01]  /*1f00*/  SEL R9, RZ, 0x1, P0 ;  /* 0x00000001ff097807 */ /* 0x000fe20000000000 */
[----:B------:R-:W-:-:S04]  /*1f10*/  VIADD R0, R0, 0x1 ;  /* 0x0000000100007836 */ /* 0x000fc80000000000 */
[----:B------:R3:W-:Y:S01]  /*1f20*/  STG.E desc[UR4][R10.64], R9 ;  /* 0x000000090a007986 */ /* 0x0007e2000c101904 */
[----:B------:R-:W-:-:S13]  /*1f30*/  ISETP.NE.AND P0, PT, R0, R3, PT ;  /* 0x000000030000720c */ /* 0x000fda0003f05270 */
[----:B---3--:R-:W-:Y:S05]  /*1f40*/  @P0 BRA `(.L_x_17) ;  /* 0xffffffe0006c0947 */ /* 0x008fea000383ffff */
[----:B------:R-:W-:Y:S05]  /*1f50*/  EXIT ;  /* 0x000000000000794d */ /* 0x000fea0003800000 */
        .weak           $__internal_0_$__cuda_sm20_dsqrt_rn_f64_mediumpath_v1
        .type           $__internal_0_$__cuda_sm20_dsqrt_rn_f64_mediumpath_v1,@function
        .size           $__internal_0_$__cuda_sm20_dsqrt_rn_f64_mediumpath_v1,(.L_x_23 - $__internal_0_$__cuda_sm20_dsqrt_rn_f64_mediumpath_v1)
$__internal_0_$__cuda_sm20_dsqrt_rn_f64_mediumpath_v1:
[----:B------:R-:W-:Y:S01]  /*1f60*/  ISETP.GE.U32.AND P0, PT, R16, -0x3400000, PT ;  /* 0xfcc000001000780c */ /* 0x000fe20003f06070 */
[----:B------:R-:W-:Y:S01]  /*1f70*/  BSSY.RECONVERGENT B1, `(.L_x_18) ;  /* 0x0000024000017945 */ /* 0x000fe20003800200 */
[----:B------:R-:W-:-:S11]  /*1f80*/  IMAD.MOV.U32 R7, RZ, RZ, R13 ;  /* 0x000000ffff077224 */ /* 0x000fd600078e000d */
[----:B------:R-:W-:Y:S05]  /*1f90*/  @!P0 BRA `(.L_x_19) ;  /* 0x0000000000208947 */ /* 0x000fea0003800000 */
[----:B------:R-:W-:-:S10]  /*1fa0*/  DFMA.RM R6, R10, R6, R8 ;  /* 0x000000060a06722b */ /* 0x000fd40000004008 */
[----:B------:R-:W-:-:S04]  /*1fb0*/  IADD3 R8, P0, PT, R6, 0x1, RZ ;  /* 0x0000000106087810 */ /* 0x000fc80007f1e0ff */
[----:B------:R-:W-:-:S06]  /*1fc0*/  IADD3.X R9, PT, PT, RZ, R7, RZ, P0, !PT ;  /* 0x00000007ff097210 */ /* 0x000fcc00007fe4ff */
[----:B------:R-:W-:-:S08]  /*1fd0*/  DFMA.RP R20, -R6, R8, R20 ;  /* 0x000000080614722b */ /* 0x000fd00000008114 */
[----:B------:R-:W-:-:S06]  /*1fe0*/  DSETP.GT.AND P0, PT, R20, RZ, PT ;  /* 0x000000ff1400722a */ /* 0x000fcc0003f04000 */
[----:B------:R-:W-:Y:S02]  /*1ff0*/  FSEL R6, R8, R6, P0 ;  /* 0x0000000608067208 */ /* 0x000fe40000000000 */
[----:B------:R-:W-:Y:S01]  /*2000*/  FSEL R7, R9, R7, P0 ;  /* 0x0000000709077208 */ /* 0x000fe20000000000 */
[----:B------:R-:W-:Y:S06]  /*2010*/  BRA `(.L_x_20) ;  /* 0x0000000000647947 */ /* 0x000fec0003800000 */
.L_x_19:
[----:B------:R-:W-:-:S14]  /*2020*/  DSETP.NE.AND P0, PT, R20, RZ, PT ;  /* 0x000000ff1400722a */ /* 0x000fdc0003f05000 */
[----:B------:R-:W-:Y:S05]  /*2030*/  @!P0 BRA `(.L_x_21) ;  /* 0x0000000000588947 */ /* 0x000fea0003800000 */
[----:B------:R-:W-:-:S13]  /*2040*/  ISETP.GE.AND P0, PT, R21, RZ, PT ;  /* 0x000000ff1500720c */ /* 0x000fda0003f06270 */
[----:B------:R-:W-:Y:S02]  /*2050*/  @!P0 IMAD.MOV.U32 R6, RZ, RZ, 0x0 ;  /* 0x00000000ff068424 */ /* 0x000fe400078e00ff */
[----:B------:R-:W-:Y:S01]  /*2060*/  @!P0 IMAD.MOV.U32 R7, RZ, RZ, -0x80000 ;  /* 0xfff80000ff078424 */ /* 0x000fe200078e00ff */
[----:B------:R-:W-:Y:S06]  /*2070*/  @!P0 BRA `(.L_x_20) ;  /* 0x00000000004c8947 */ /* 0x000fec0003800000 */
[----:B------:R-:W-:-:S13]  /*2080*/  ISETP.GT.AND P0, PT, R21, 0x7fefffff, PT ;  /* 0x7fefffff1500780c */ /* 0x000fda0003f04270 */
[----:B------:R-:W-:Y:S05]  /*2090*/  @P0 BRA `(.L_x_21) ;  /* 0x0000000000400947 */ /* 0x000fea0003800000 */
[----:B------:R-:W-:Y:S01]  /*20a0*/  DMUL R20, R20, 8.11296384146066816958e+31 ;  /* 0x4690000014147828 */ /* 0x000fe20000000000 */
[----:B------:R-:W-:Y:S01]  /*20b0*/  IMAD.MOV.U32 R6, RZ, RZ, RZ ;  /* 0x000000ffff067224 */ /* 0x000fe200078e00ff */
[----:B------:R-:W-:Y:S01]  /*20c0*/  MOV R10, 0x0 ;  /* 0x00000000000a7802 */ /* 0x000fe20000000f00 */
[----:B------:R-:W-:-:S03]  /*20d0*/  IMAD.MOV.U32 R11, RZ, RZ, 0x3fd80000 ;  /* 0x3fd80000ff0b7424 */ /* 0x000fc600078e00ff */
[----:B------:R-:W0:Y:S02]  /*20e0*/  MUFU.RSQ64H R7, R21 ;  /* 0x0000001500077308 */ /* 0x000e240000001c00 */
[----:B0-----:R-:W-:-:S08]  /*20f0*/  DMUL R8, R6, R6 ;  /* 0x0000000606087228 */ /* 0x001fd00000000000 */
[----:B------:R-:W-:-:S08]  /*2100*/  DFMA R8, R20, -R8, 1 ;  /* 0x3ff000001408742b */ /* 0x000fd00000000808 */
[----:B------:R-:W-:Y:S02]  /*2110*/  DFMA R10, R8, R10, 0.5 ;  /* 0x3fe00000080a742b */ /* 0x000fe4000000000a */
[----:B------:R-:W-:-:S08]  /*2120*/  DMUL R8, R6, R8 ;  /* 0x0000000806087228 */ /* 0x000fd00000000000 */
[----:B------:R-:W-:-:S08]  /*2130*/  DFMA R8, R10, R8, R6 ;  /* 0x000000080a08722b */ /* 0x000fd00000000006 */
[----:B------:R-:W-:Y:S02]  /*2140*/  DMUL R6, R20, R8 ;  /* 0x0000000814067228 */ /* 0x000fe40000000000 */
[----:B------:R-:W-:-:S06]  /*2150*/  VIADD R9, R9, 0xfff00000 ;  /* 0xfff0000009097836 */ /* 0x000fcc0000000000 */
[----:B------:R-:W-:-:S08]  /*2160*/  DFMA R10, R6, -R6, R20 ;  /* 0x80000006060a722b */ /* 0x000fd00000000014 */
[----:B------:R-:W-:-:S10]  /*2170*/  DFMA R6, R8, R10, R6 ;  /* 0x0000000a0806722b */ /* 0x000fd40000000006 */
[----:B------:R-:W-:Y:S01]  /*2180*/  IADD3 R7, PT, PT, R7, -0x3500000, RZ ;  /* 0xfcb0000007077810 */ /* 0x000fe20007ffe0ff */
[----:B------:R-:W-:Y:S06]  /*2190*/  BRA `(.L_x_20) ;  /* 0x0000000000047947 */ /* 0x000fec0003800000 */
.L_x_21:
[----:B------:R-:W-:-:S11]  /*21a0*/  DADD R6, R20, R20 ;  /* 0x0000000014067229 */ /* 0x000fd60000000014 */
.L_x_20:
[----:B------:R-:W-:Y:S05]  /*21b0*/  BSYNC.RECONVERGENT B1 ;  /* 0x0000000000017941 */ /* 0x000fea0003800200 */
.L_x_18:
[----:B------:R-:W-:-:S04]  /*21c0*/  IMAD.MOV.U32 R15, RZ, RZ, 0x0 ;  /* 0x00000000ff0f7424 */ /* 0x000fc800078e00ff */
[----:B------:R-:W-:Y:S05]  /*21d0*/  RET.REL.NODEC R14 `(_Z9knn_slaveP5ImageS0_Pi) ;  /* 0xffffffdc0e887950 */ /* 0x000fea0003c3ffff */
.L_x_22:
[----:B------:R-:W-:-:S00]  /*21e0*/  BRA `(.L_x_22) ;  /* 0xfffffffc00fc7947 */ /* 0x000fc0000383ffff */
[----:B------:R-:W-:-:S00]  /*21f0*/  NOP ;  /* 0x0000000000007918 */ /* 0x000fc00000000000 */
        /* <DEDUP_REMOVED lines=8> */
.L_x_23:


//--------------------- .nv.shared.reserved.0     --------------------------
	.section	.nv.shared.reserved.0,"aw",@nobits
	.weak		__nv_reservedSMEM_offset_0_alias
	.size		__nv_reservedSMEM_offset_0_alias, 0, 64
	.other		__nv_reservedSMEM_offset_0_alias,@"STO_CUDA_RESERVED_SHARED STV_DEFAULT"
__nv_reservedSMEM_offset_0_alias:
	.zero		0
	.zero		64


//--------------------- .nv.constant0._Z9knn_slaveP5ImageS0_Pi --------------------------
	.section	.nv.constant0._Z9knn_slaveP5ImageS0_Pi,"a",@progbits
	.sectionflags	@""
	.align	4
.nv.constant0._Z9knn_slaveP5ImageS0_Pi:
	.zero		920


//--------------------- SYMBOLS --------------------------

	.type		.nv.reservedSmem.offset0,@object
	.size		.nv.reservedSmem.offset0,0x4
